//
// Generated by NVIDIA NVVM Compiler
//
// Compiler Build ID: CL-36424714
// Cuda compilation tools, release 13.0, V13.0.88
// Based on NVVM 20.0.0
//

.version 9.0
.target sm_100
.address_size 64

	// .globl	_Z16matrixElementAddIfEvPKT_S2_PS0_i
// _ZZ18matrixElementMulV2IdEvPKT_S2_PS0_iE4subA has been demoted
// _ZZ18matrixElementMulV2IdEvPKT_S2_PS0_iE4subB has been demoted

.visible .entry _Z16matrixElementAddIfEvPKT_S2_PS0_i(
	.param .u64 .ptr .align 1 _Z16matrixElementAddIfEvPKT_S2_PS0_i_param_0,
	.param .u64 .ptr .align 1 _Z16matrixElementAddIfEvPKT_S2_PS0_i_param_1,
	.param .u64 .ptr .align 1 _Z16matrixElementAddIfEvPKT_S2_PS0_i_param_2,
	.param .u32 _Z16matrixElementAddIfEvPKT_S2_PS0_i_param_3
)
{
	.reg .pred 	%p<2>;
	.reg .b32 	%r<11>;
	.reg .b32 	%f<4>;
	.reg .b64 	%rd<11>;

	ld.param.u64 	%rd1, [_Z16matrixElementAddIfEvPKT_S2_PS0_i_param_0];
	ld.param.u64 	%rd2, [_Z16matrixElementAddIfEvPKT_S2_PS0_i_param_1];
	ld.param.u64 	%rd3, [_Z16matrixElementAddIfEvPKT_S2_PS0_i_param_2];
	ld.param.u32 	%r2, [_Z16matrixElementAddIfEvPKT_S2_PS0_i_param_3];
	mov.u32 	%r3, %ntid.x;
	mov.u32 	%r4, %ctaid.x;
	mov.u32 	%r5, %tid.x;
	mad.lo.s32 	%r1, %r3, %r4, %r5;
	setp.ge.s32 	%p1, %r1, %r2;
	@%p1 bra 	$L__BB0_2;
	cvta.to.global.u64 	%rd4, %rd1;
	cvta.to.global.u64 	%rd5, %rd2;
	cvta.to.global.u64 	%rd6, %rd3;
	mov.u32 	%r6, %tid.y;
	mov.u32 	%r7, %ctaid.y;
	mov.u32 	%r8, %ntid.y;
	mad.lo.s32 	%r9, %r8, %r7, %r6;
	mad.lo.s32 	%r10, %r2, %r9, %r1;
	mul.wide.s32 	%rd7, %r10, 4;
	add.s64 	%rd8, %rd4, %rd7;
	ld.global.f32 	%f1, [%rd8];
	add.s64 	%rd9, %rd5, %rd7;
	ld.global.f32 	%f2, [%rd9];
	add.f32 	%f3, %f1, %f2;
	add.s64 	%rd10, %rd6, %rd7;
	st.global.f32 	[%rd10], %f3;
$L__BB0_2:
	ret;

}
	// .globl	_Z18matrixElementMulV2IdEvPKT_S2_PS0_i
.visible .entry _Z18matrixElementMulV2IdEvPKT_S2_PS0_i(
	.param .u64 .ptr .align 1 _Z18matrixElementMulV2IdEvPKT_S2_PS0_i_param_0,
	.param .u64 .ptr .align 1 _Z18matrixElementMulV2IdEvPKT_S2_PS0_i_param_1,
	.param .u64 .ptr .align 1 _Z18matrixElementMulV2IdEvPKT_S2_PS0_i_param_2,
	.param .u32 _Z18matrixElementMulV2IdEvPKT_S2_PS0_i_param_3
)
{
	.reg .pred 	%p<4>;
	.reg .b32 	%r<34>;
	.reg .b32 	%f<51>;
	.reg .b64 	%rd<13>;
	.reg .b64 	%fd<41>;
	// demoted variable
	.shared .align 4 .b8 _ZZ18matrixElementMulV2IdEvPKT_S2_PS0_iE4subA[1024];
	// demoted variable
	.shared .align 4 .b8 _ZZ18matrixElementMulV2IdEvPKT_S2_PS0_iE4subB[1024];
	ld.param.u64 	%rd3, [_Z18matrixElementMulV2IdEvPKT_S2_PS0_i_param_0];
	ld.param.u64 	%rd4, [_Z18matrixElementMulV2IdEvPKT_S2_PS0_i_param_1];
	ld.param.u64 	%rd5, [_Z18matrixElementMulV2IdEvPKT_S2_PS0_i_param_2];
	ld.param.u32 	%r19, [_Z18matrixElementMulV2IdEvPKT_S2_PS0_i_param_3];
	mov.u32 	%r20, %ntid.x;
	mov.u32 	%r21, %ctaid.x;
	mov.u32 	%r1, %tid.x;
	mad.lo.s32 	%r2, %r20, %r21, %r1;
	mov.u32 	%r22, %ntid.y;
	mov.u32 	%r23, %ctaid.y;
	mov.u32 	%r3, %tid.y;
	mad.lo.s32 	%r4, %r22, %r23, %r3;
	setp.ge.s32 	%p1, %r2, %r19;
	@%p1 bra 	$L__BB1_5;
	setp.lt.s32 	%p2, %r19, 1;
	mov.f64 	%fd40, 0d0000000000000000;
	@%p2 bra 	$L__BB1_4;
	add.s32 	%r24, %r19, 15;
	shr.u32 	%r25, %r24, 4;
	shl.b32 	%r26, %r3, 6;
	mov.u32 	%r27, _ZZ18matrixElementMulV2IdEvPKT_S2_PS0_iE4subA;
	add.s32 	%r5, %r27, %r26;
	shl.b32 	%r28, %r1, 2;
	add.s32 	%r6, %r5, %r28;
	mov.u32 	%r29, _ZZ18matrixElementMulV2IdEvPKT_S2_PS0_iE4subB;
	add.s32 	%r8, %r29, %r28;
	add.s32 	%r7, %r8, %r26;
	neg.s32 	%r33, %r25;
	mad.lo.s32 	%r32, %r19, %r4, %r1;
	mad.lo.s32 	%r31, %r3, %r19, %r2;
	shl.b32 	%r12, %r19, 4;
	cvta.to.global.u64 	%rd1, %rd3;
	cvta.to.global.u64 	%rd2, %rd4;
	mov.f64 	%fd40, 0d0000000000000000;
$L__BB1_3:
	mul.wide.u32 	%rd6, %r32, 8;
	add.s64 	%rd7, %rd1, %rd6;
	ld.global.f64 	%fd6, [%rd7];
	cvt.rn.f32.f64 	%f1, %fd6;
	st.shared.f32 	[%r6], %f1;
	mul.wide.u32 	%rd8, %r31, 8;
	add.s64 	%rd9, %rd2, %rd8;
	ld.global.f64 	%fd7, [%rd9];
	cvt.rn.f32.f64 	%f2, %fd7;
	st.shared.f32 	[%r7], %f2;
	bar.sync 	0;
	ld.shared.f32 	%f3, [%r5];
	ld.shared.f32 	%f4, [%r8];
	mul.f32 	%f5, %f3, %f4;
	cvt.f64.f32 	%fd8, %f5;
	add.f64 	%fd9, %fd40, %fd8;
	ld.shared.f32 	%f6, [%r5+4];
	ld.shared.f32 	%f7, [%r8+64];
	mul.f32 	%f8, %f6, %f7;
	cvt.f64.f32 	%fd10, %f8;
	add.f64 	%fd11, %fd9, %fd10;
	ld.shared.f32 	%f9, [%r5+8];
	ld.shared.f32 	%f10, [%r8+128];
	mul.f32 	%f11, %f9, %f10;
	cvt.f64.f32 	%fd12, %f11;
	add.f64 	%fd13, %fd11, %fd12;
	ld.shared.f32 	%f12, [%r5+12];
	ld.shared.f32 	%f13, [%r8+192];
	mul.f32 	%f14, %f12, %f13;
	cvt.f64.f32 	%fd14, %f14;
	add.f64 	%fd15, %fd13, %fd14;
	ld.shared.f32 	%f15, [%r5+16];
	ld.shared.f32 	%f16, [%r8+256];
	mul.f32 	%f17, %f15, %f16;
	cvt.f64.f32 	%fd16, %f17;
	add.f64 	%fd17, %fd15, %fd16;
	ld.shared.f32 	%f18, [%r5+20];
	ld.shared.f32 	%f19, [%r8+320];
	mul.f32 	%f20, %f18, %f19;
	cvt.f64.f32 	%fd18, %f20;
	add.f64 	%fd19, %fd17, %fd18;
	ld.shared.f32 	%f21, [%r5+24];
	ld.shared.f32 	%f22, [%r8+384];
	mul.f32 	%f23, %f21, %f22;
	cvt.f64.f32 	%fd20, %f23;
	add.f64 	%fd21, %fd19, %fd20;
	ld.shared.f32 	%f24, [%r5+28];
	ld.shared.f32 	%f25, [%r8+448];
	mul.f32 	%f26, %f24, %f25;
	cvt.f64.f32 	%fd22, %f26;
	add.f64 	%fd23, %fd21, %fd22;
	ld.shared.f32 	%f27, [%r5+32];
	ld.shared.f32 	%f28, [%r8+512];
	mul.f32 	%f29, %f27, %f28;
	cvt.f64.f32 	%fd24, %f29;
	add.f64 	%fd25, %fd23, %fd24;
	ld.shared.f32 	%f30, [%r5+36];
	ld.shared.f32 	%f31, [%r8+576];
	mul.f32 	%f32, %f30, %f31;
	cvt.f64.f32 	%fd26, %f32;
	add.f64 	%fd27, %fd25, %fd26;
	ld.shared.f32 	%f33, [%r5+40];
	ld.shared.f32 	%f34, [%r8+640];
	mul.f32 	%f35, %f33, %f34;
	cvt.f64.f32 	%fd28, %f35;
	add.f64 	%fd29, %fd27, %fd28;
	ld.shared.f32 	%f36, [%r5+44];
	ld.shared.f32 	%f37, [%r8+704];
	mul.f32 	%f38, %f36, %f37;
	cvt.f64.f32 	%fd30, %f38;
	add.f64 	%fd31, %fd29, %fd30;
	ld.shared.f32 	%f39, [%r5+48];
	ld.shared.f32 	%f40, [%r8+768];
	mul.f32 	%f41, %f39, %f40;
	cvt.f64.f32 	%fd32, %f41;
	add.f64 	%fd33, %fd31, %fd32;
	ld.shared.f32 	%f42, [%r5+52];
	ld.shared.f32 	%f43, [%r8+832];
	mul.f32 	%f44, %f42, %f43;
	cvt.f64.f32 	%fd34, %f44;
	add.f64 	%fd35, %fd33, %fd34;
	ld.shared.f32 	%f45, [%r5+56];
	ld.shared.f32 	%f46, [%r8+896];
	mul.f32 	%f47, %f45, %f46;
	cvt.f64.f32 	%fd36, %f47;
	add.f64 	%fd37, %fd35, %fd36;
	ld.shared.f32 	%f48, [%r5+60];
	ld.shared.f32 	%f49, [%r8+960];
	mul.f32 	%f50, %f48, %f49;
	cvt.f64.f32 	%fd38, %f50;
	add.f64 	%fd40, %fd37, %fd38;
	bar.sync 	0;
	add.s32 	%r33, %r33, 1;
	setp.ne.s32 	%p3, %r33, 0;
	add.s32 	%r32, %r32, 16;
	add.s32 	%r31, %r31, %r12;
	@%p3 bra 	$L__BB1_3;
$L__BB1_4:
	mad.lo.s32 	%r30, %r19, %r4, %r2;
	cvta.to.global.u64 	%rd10, %rd5;
	mul.wide.s32 	%rd11, %r30, 8;
	add.s64 	%rd12, %rd10, %rd11;
	st.global.f64 	[%rd12], %fd40;
$L__BB1_5:
	ret;

}


// ===== COMPILED SASS (sm_100) =====

	.target	sm_100

	.elftype	@"ET_EXEC"


//--------------------- .note.nv.tkinfo           --------------------------
	.section	.note.nv.tkinfo,"",@"SHT_NOTE"
	.sectionflags	@"SHF_NOTE_NV_TKINFO"
	.tkinfo
        /*0018*/ 	.word	0x00000002
        /*0030*/ 	.string	""
        /*0030*/ 	.string	"ptxas"
        /*0030*/ 	.string	"Cuda compilation tools, release 13.0, V13.0.88"
        /*0030*/ 	.string	"Build cuda_13.0.r13.0/compiler.36424714_0"
        /*0030*/ 	.string	"-arch sm_100 -m 64 "



//--------------------- .note.nv.cuinfo           --------------------------
	.section	.note.nv.cuinfo,"",@"SHT_NOTE"
	.sectionflags	@"SHF_NOTE_NV_CUINFO"
        /*0018*/ 	.short	0x0002
        /*001a*/ 	.short	0x0064
        /*001c*/ 	.short	0x0082
	.zero		2


//--------------------- .nv.info                  --------------------------
	.section	.nv.info,"",@"SHT_CUDA_INFO"
	.align	4


	//----- nvinfo : EIATTR_REGCOUNT
	.align		4
        /*0000*/ 	.byte	0x04, 0x2f
        /*0002*/ 	.short	(.L_1 - .L_0)
	.align		4
.L_0:
        /*0004*/ 	.word	index@(_Z16matrixElementAddIfEvPKT_S2_PS0_i)
        /*0008*/ 	.word	0x0000000c


	//----- nvinfo : EIATTR_FRAME_SIZE
	.align		4
.L_1:
        /*000c*/ 	.byte	0x04, 0x11
        /*000e*/ 	.short	(.L_3 - .L_2)
	.align		4
.L_2:
        /*0010*/ 	.word	index@(_Z16matrixElementAddIfEvPKT_S2_PS0_i)
        /*0014*/ 	.word	0x00000000


	//----- nvinfo : EIATTR_REGCOUNT
	.align		4
.L_3:
        /*0018*/ 	.byte	0x04, 0x2f
        /*001a*/ 	.short	(.L_5 - .L_4)
	.align		4
.L_4:
        /*001c*/ 	.word	index@(_Z18matrixElementMulV2IdEvPKT_S2_PS0_i)
        /*0020*/ 	.word	0x00000020


	//----- nvinfo : EIATTR_FRAME_SIZE
	.align		4
.L_5:
        /*0024*/ 	.byte	0x04, 0x11
        /*0026*/ 	.short	(.L_7 - .L_6)
	.align		4
.L_6:
        /*0028*/ 	.word	index@(_Z18matrixElementMulV2IdEvPKT_S2_PS0_i)
        /*002c*/ 	.word	0x00000000


	//----- nvinfo : EIATTR_MIN_STACK_SIZE
	.align		4
.L_7:
        /*0030*/ 	.byte	0x04, 0x12
        /*0032*/ 	.short	(.L_9 - .L_8)
	.align		4
.L_8:
        /*0034*/ 	.word	index@(_Z18matrixElementMulV2IdEvPKT_S2_PS0_i)
        /*0038*/ 	.word	0x00000000


	//----- nvinfo : EIATTR_MIN_STACK_SIZE
	.align		4
.L_9:
        /*003c*/ 	.byte	0x04, 0x12
        /*003e*/ 	.short	(.L_11 - .L_10)
	.align		4
.L_10:
        /*0040*/ 	.word	index@(_Z16matrixElementAddIfEvPKT_S2_PS0_i)
        /*0044*/ 	.word	0x00000000
.L_11:


//--------------------- .nv.compat                --------------------------
	.section	.nv.compat,"",@"SHT_CUDA_COMPAT_INFO"
	.align	4
        /*0000*/ 	.byte	0x02, 0x09, 0x00, 0x00, 0x02, 0x02, 0x01, 0x00, 0x02, 0x05, 0x05, 0x00, 0x03, 0x07, 0x01, 0x01
        /*0010*/ 	.byte	0x02, 0x03, 0x00, 0x00, 0x02, 0x06, 0x01, 0x00, 0x04, 0x0b, 0x08, 0x00, 0x01, 0x00, 0x00, 0x00
        /*0020*/ 	.byte	0x00, 0x00, 0x00, 0x00


//--------------------- .nv.info._Z18matrixElementMulV2IdEvPKT_S2_PS0_i --------------------------
	.section	.nv.info._Z18matrixElementMulV2IdEvPKT_S2_PS0_i,"",@"SHT_CUDA_INFO"
	.sectionflags	@""
	.align	4


	//----- nvinfo : EIATTR_CUDA_API_VERSION
	.align		4
        /*0000*/ 	.byte	0x04, 0x37
        /*0002*/ 	.short	(.L_13 - .L_12)
.L_12:
        /*0004*/ 	.word	0x00000082


	//----- nvinfo : EIATTR_KPARAM_INFO
	.align		4
.L_13:
        /*0008*/ 	.byte	0x04, 0x17
        /*000a*/ 	.short	(.L_15 - .L_14)
.L_14:
        /*000c*/ 	.word	0x00000000
        /*0010*/ 	.short	0x0003
        /*0012*/ 	.short	0x0018
        /*0014*/ 	.byte	0x00, 0xf0, 0x11, 0x00


	//----- nvinfo : EIATTR_KPARAM_INFO
	.align		4
.L_15:
        /*0018*/ 	.byte	0x04, 0x17
        /*001a*/ 	.short	(.L_17 - .L_16)
.L_16:
        /*001c*/ 	.word	0x00000000
        /*0020*/ 	.short	0x0002
        /*0022*/ 	.short	0x0010
        /*0024*/ 	.byte	0x00, 0xf5, 0x21, 0x00


	//----- nvinfo : EIATTR_KPARAM_INFO
	.align		4
.L_17:
        /*0028*/ 	.byte	0x04, 0x17
        /*002a*/ 	.short	(.L_19 - .L_18)
.L_18:
        /*002c*/ 	.word	0x00000000
        /*0030*/ 	.short	0x0001
        /*0032*/ 	.short	0x0008
        /*0034*/ 	.byte	0x00, 0xf5, 0x21, 0x00


	//----- nvinfo : EIATTR_KPARAM_INFO
	.align		4
.L_19:
        /*0038*/ 	.byte	0x04, 0x17
        /*003a*/ 	.short	(.L_21 - .L_20)
.L_20:
        /*003c*/ 	.word	0x00000000
        /*0040*/ 	.short	0x0000
        /*0042*/ 	.short	0x0000
        /*0044*/ 	.byte	0x00, 0xf5, 0x21, 0x00


	//----- nvinfo : EIATTR_SPARSE_MMA_MASK
	.align		4
.L_21:
        /*0048*/ 	.byte	0x03, 0x50
        /*004a*/ 	.short	0x0000


	//----- nvinfo : EIATTR_MAXREG_COUNT
	.align		4
        /*004c*/ 	.byte	0x03, 0x1b
        /*004e*/ 	.short	0x00ff


	//----- nvinfo : EIATTR_NUM_BARRIERS
	.align		4
        /*0050*/ 	.byte	0x02, 0x4c
        /*0052*/ 	.byte	0x01
	.zero		1


	//----- nvinfo : EIATTR_MERCURY_ISA_VERSION
	.align		4
        /*0054*/ 	.byte	0x03, 0x5f
        /*0056*/ 	.short	0x0101


	//----- nvinfo : EIATTR_VRC_CTA_INIT_COUNT
	.align		4
        /*0058*/ 	.byte	0x02, 0x4a
	.zero		1
	.zero		1


	//----- nvinfo : EIATTR_EXIT_INSTR_OFFSETS
	.align		4
        /*005c*/ 	.byte	0x04, 0x1c
        /*005e*/ 	.short	(.L_23 - .L_22)


	//   ....[0]....
.L_22:
        /*0060*/ 	.word	0x000000b0


	//   ....[1]....
        /*0064*/ 	.word	0x00000780


	//----- nvinfo : EIATTR_CBANK_PARAM_SIZE
	.align		4
.L_23:
        /*0068*/ 	.byte	0x03, 0x19
        /*006a*/ 	.short	0x001c


	//----- nvinfo : EIATTR_PARAM_CBANK
	.align		4
        /*006c*/ 	.byte	0x04, 0x0a
        /*006e*/ 	.short	(.L_25 - .L_24)
	.align		4
.L_24:
        /*0070*/ 	.word	index@(.nv.constant0._Z18matrixElementMulV2IdEvPKT_S2_PS0_i)
        /*0074*/ 	.short	0x0380
        /*0076*/ 	.short	0x001c


	//----- nvinfo : EIATTR_SW_WAR
	.align		4
.L_25:
        /*0078*/ 	.byte	0x04, 0x36
        /*007a*/ 	.short	(.L_27 - .L_26)
.L_26:
        /*007c*/ 	.word	0x00000008
.L_27:


//--------------------- .nv.info._Z16matrixElementAddIfEvPKT_S2_PS0_i --------------------------
	.section	.nv.info._Z16matrixElementAddIfEvPKT_S2_PS0_i,"",@"SHT_CUDA_INFO"
	.sectionflags	@""
	.align	4


	//----- nvinfo : EIATTR_CUDA_API_VERSION
	.align		4
        /*0000*/ 	.byte	0x04, 0x37
        /*0002*/ 	.short	(.L_29 - .L_28)
.L_28:
        /*0004*/ 	.word	0x00000082


	//----- nvinfo : EIATTR_KPARAM_INFO
	.align		4
.L_29:
        /*0008*/ 	.byte	0x04, 0x17
        /*000a*/ 	.short	(.L_31 - .L_30)
.L_30:
        /*000c*/ 	.word	0x00000000
        /*0010*/ 	.short	0x0003
        /*0012*/ 	.short	0x0018
        /*0014*/ 	.byte	0x00, 0xf0, 0x11, 0x00


	//----- nvinfo : EIATTR_KPARAM_INFO
	.align		4
.L_31:
        /*0018*/ 	.byte	0x04, 0x17
        /*001a*/ 	.short	(.L_33 - .L_32)
.L_32:
        /*001c*/ 	.word	0x00000000
        /*0020*/ 	.short	0x0002
        /*0022*/ 	.short	0x0010
        /*0024*/ 	.byte	0x00, 0xf5, 0x21, 0x00


	//----- nvinfo : EIATTR_KPARAM_INFO
	.align		4
.L_33:
        /*0028*/ 	.byte	0x04, 0x17
        /*002a*/ 	.short	(.L_35 - .L_34)
.L_34:
        /*002c*/ 	.word	0x00000000
        /*0030*/ 	.short	0x0001
        /*0032*/ 	.short	0x0008
        /*0034*/ 	.byte	0x00, 0xf5, 0x21, 0x00


	//----- nvinfo : EIATTR_KPARAM_INFO
	.align		4
.L_35:
        /*0038*/ 	.byte	0x04, 0x17
        /*003a*/ 	.short	(.L_37 - .L_36)
.L_36:
        /*003c*/ 	.word	0x00000000
        /*0040*/ 	.short	0x0000
        /*0042*/ 	.short	0x0000
        /*0044*/ 	.byte	0x00, 0xf5, 0x21, 0x00


	//----- nvinfo : EIATTR_SPARSE_MMA_MASK
	.align		4
.L_37:
        /*0048*/ 	.byte	0x03, 0x50
        /*004a*/ 	.short	0x0000


	//----- nvinfo : EIATTR_MAXREG_COUNT
	.align		4
        /*004c*/ 	.byte	0x03, 0x1b
        /*004e*/ 	.short	0x00ff


	//----- nvinfo : EIATTR_MERCURY_ISA_VERSION
	.align		4
        /*0050*/ 	.byte	0x03, 0x5f
        /*0052*/ 	.short	0x0101


	//----- nvinfo : EIATTR_VRC_CTA_INIT_COUNT
	.align		4
        /*0054*/ 	.byte	0x02, 0x4a
	.zero		1
	.zero		1


	//----- nvinfo : EIATTR_EXIT_INSTR_OFFSETS
	.align		4
        /*0058*/ 	.byte	0x04, 0x1c
        /*005a*/ 	.short	(.L_39 - .L_38)


	//   ....[0]....
.L_38:
        /*005c*/ 	.word	0x00000070


	//   ....[1]....
        /*0060*/ 	.word	0x00000180


	//----- nvinfo : EIATTR_CBANK_PARAM_SIZE
	.align		4
.L_39:
        /*0064*/ 	.byte	0x03, 0x19
        /*0066*/ 	.short	0x001c


	//----- nvinfo : EIATTR_PARAM_CBANK
	.align		4
        /*0068*/ 	.byte	0x04, 0x0a
        /*006a*/ 	.short	(.L_41 - .L_40)
	.align		4
.L_40:
        /*006c*/ 	.word	index@(.nv.constant0._Z16matrixElementAddIfEvPKT_S2_PS0_i)
        /*0070*/ 	.short	0x0380
        /*0072*/ 	.short	0x001c


	//----- nvinfo : EIATTR_SW_WAR
	.align		4
.L_41:
        /*0074*/ 	.byte	0x04, 0x36
        /*0076*/ 	.short	(.L_43 - .L_42)
.L_42:
        /*0078*/ 	.word	0x00000008
.L_43:


//--------------------- .nv.callgraph             --------------------------
	.section	.nv.callgraph,"",@"SHT_CUDA_CALLGRAPH"
	.align	4
	.sectionentsize	8
	.align		4
        /*0000*/ 	.word	0x00000000
	.align		4
        /*0004*/ 	.word	0xffffffff
	.align		4
        /*0008*/ 	.word	0x00000000
	.align		4
        /*000c*/ 	.word	0xfffffffe
	.align		4
        /*0010*/ 	.word	0x00000000
	.align		4
        /*0014*/ 	.word	0xfffffffd
	.align		4
        /*0018*/ 	.word	0x00000000
	.align		4
        /*001c*/ 	.word	0xfffffffc


//--------------------- .text._Z18matrixElementMulV2IdEvPKT_S2_PS0_i --------------------------
	.section	.text._Z18matrixElementMulV2IdEvPKT_S2_PS0_i,"ax",@progbits
	.align	128
        .global         _Z18matrixElementMulV2IdEvPKT_S2_PS0_i
        .type           _Z18matrixElementMulV2IdEvPKT_S2_PS0_i,@function
        .size           _Z18matrixElementMulV2IdEvPKT_S2_PS0_i,(.L_x_4 - _Z18matrixElementMulV2IdEvPKT_S2_PS0_i)
        .other          _Z18matrixElementMulV2IdEvPKT_S2_PS0_i,@"STO_CUDA_ENTRY STV_DEFAULT"
_Z18matrixElementMulV2IdEvPKT_S2_PS0_i:
.text._Z18matrixElementMulV2IdEvPKT_S2_PS0_i:
[----:B------:R-:W-:Y:S01]  /*0000*/  LDC R1, c[0x0][0x37c] ;  /* 0x0000df00ff017b82 */ /* 0x000fe20000000800 */
[----:B------:R-:W0:Y:S07]  /*0010*/  S2R R3, SR_CTAID.X ;  /* 0x0000000000037919 */ /* 0x000e2e0000002500 */
[----:B------:R-:W1:Y:S01]  /*0020*/  LDC R0, c[0x0][0x398] ;  /* 0x0000e600ff007b82 */ /* 0x000e620000000800 */
[----:B------:R-:W0:Y:S01]  /*0030*/  LDCU UR4, c[0x0][0x360] ;  /* 0x00006c00ff0477ac */ /* 0x000e220008000800 */
[----:B------:R-:W0:Y:S01]  /*0040*/  S2R R19, SR_TID.X ;  /* 0x0000000000137919 */ /* 0x000e220000002100 */
[----:B------:R-:W2:Y:S01]  /*0050*/  LDCU UR5, c[0x0][0x364] ;  /* 0x00006c80ff0577ac */ /* 0x000ea20008000800 */
[----:B------:R-:W2:Y:S01]  /*0060*/  S2R R5, SR_CTAID.Y ;  /* 0x0000000000057919 */ /* 0x000ea20000002600 */
[----:B------:R-:W2:Y:S01]  /*0070*/  S2R R20, SR_TID.Y ;  /* 0x0000000000147919 */ /* 0x000ea20000002200 */
[----:B0-----:R-:W-:-:S05]  /*0080*/  IMAD R3, R3, UR4, R19 ;  /* 0x0000000403037c24 */ /* 0x001fca000f8e0213 */
[----:B-1----:R-:W-:Y:S01]  /*0090*/  ISETP.GE.AND P0, PT, R3, R0, PT ;  /* 0x000000000300720c */ /* 0x002fe20003f06270 */
[----:B--2---:R-:W-:-:S12]  /*00a0*/  IMAD R5, R5, UR5, R20 ;  /* 0x0000000505057c24 */ /* 0x004fd8000f8e0214 */
[----:B------:R-:W-:Y:S05]  /*00b0*/  @P0 EXIT ;  /* 0x000000000000094d */ /* 0x000fea0003800000 */
[----:B------:R-:W0:Y:S01]  /*00c0*/  LDC.64 R22, c[0x0][0x390] ;  /* 0x0000e400ff167b82 */ /* 0x000e220000000a00 */
[----:B------:R-:W-:Y:S01]  /*00d0*/  ISETP.GE.AND P0, PT, R0, 0x1, PT ;  /* 0x000000010000780c */ /* 0x000fe20003f06270 */
[----:B------:R-:W-:Y:S01]  /*00e0*/  IMAD R7, R5, R0, R3 ;  /* 0x0000000005077224 */ /* 0x000fe200078e0203 */
[----:B------:R-:W1:Y:S01]  /*00f0*/  LDCU.64 UR8, c[0x0][0x358] ;  /* 0x00006b00ff0877ac */ /* 0x000e620008000a00 */
[----:B------:R-:W-:Y:S02]  /*0100*/  CS2R R10, SRZ ;  /* 0x00000000000a7805 */ /* 0x000fe4000001ff00 */
[----:B0-----:R-:W-:-:S08]  /*0110*/  IMAD.WIDE R22, R7, 0x8, R22 ;  /* 0x0000000807167825 */ /* 0x001fd000078e0216 */
[----:B-1----:R-:W-:Y:S05]  /*0120*/  @!P0 BRA `(.L_x_0) ;  /* 0x0000000400908947 */ /* 0x002fea0003800000 */
[----:B------:R-:W0:Y:S01]  /*0130*/  S2UR UR6, SR_CgaCtaId ;  /* 0x00000000000679c3 */ /* 0x000e220000008800 */
[----:B------:R-:W-:Y:S01]  /*0140*/  UMOV UR4, 0x400 ;  /* 0x0000040000047882 */ /* 0x000fe20000000000 */
[----:B------:R-:W-:Y:S01]  /*0150*/  IADD3 R4, PT, PT, R0, 0xf, RZ ;  /* 0x0000000f00047810 */ /* 0x000fe20007ffe0ff */
[----:B------:R-:W-:Y:S01]  /*0160*/  UIADD3 UR5, UPT, UPT, UR4, 0x400, URZ ;  /* 0x0000040004057890 */ /* 0x000fe2000fffe0ff */
[-C--:B------:R-:W-:Y:S01]  /*0170*/  IMAD R2, R5, R0.reuse, R19 ;  /* 0x0000000005027224 */ /* 0x080fe200078e0213 */
[----:B------:R-:W-:Y:S02]  /*0180*/  CS2R R10, SRZ ;  /* 0x00000000000a7805 */ /* 0x000fe4000001ff00 */
[----:B------:R-:W-:Y:S01]  /*0190*/  SHF.R.U32.HI R18, RZ, 0x4, R4 ;  /* 0x00000004ff127819 */ /* 0x000fe20000011604 */
[----:B------:R-:W-:Y:S01]  /*01a0*/  IMAD R3, R20, R0, R3 ;  /* 0x0000000014037224 */ /* 0x000fe200078e0203 */
[----:B------:R-:W1:Y:S02]  /*01b0*/  LDC.64 R16, c[0x0][0x380] ;  /* 0x0000e000ff107b82 */ /* 0x000e640000000a00 */
[----:B------:R-:W-:-:S06]  /*01c0*/  IADD3 R18, PT, PT, -R18, RZ, RZ ;  /* 0x000000ff12127210 */ /* 0x000fcc0007ffe1ff */
[----:B------:R-:W2:Y:S01]  /*01d0*/  LDC.64 R6, c[0x0][0x388] ;  /* 0x0000e200ff067b82 */ /* 0x000ea20000000a00 */
[----:B0-----:R-:W-:Y:S02]  /*01e0*/  ULEA UR4, UR6, UR4, 0x18 ;  /* 0x0000000406047291 */ /* 0x001fe4000f8ec0ff */
[----:B------:R-:W-:-:S04]  /*01f0*/  ULEA UR5, UR6, UR5, 0x18 ;  /* 0x0000000506057291 */ /* 0x000fc8000f8ec0ff */
[C---:B------:R-:W-:Y:S02]  /*0200*/  LEA R4, R20.reuse, UR4, 0x6 ;  /* 0x0000000414047c11 */ /* 0x040fe4000f8e30ff */
[C---:B------:R-:W-:Y:S02]  /*0210*/  LEA R5, R19.reuse, UR5, 0x2 ;  /* 0x0000000513057c11 */ /* 0x040fe4000f8e10ff */
[----:B------:R-:W-:Y:S02]  /*0220*/  LEA R19, R19, R4, 0x2 ;  /* 0x0000000413137211 */ /* 0x000fe400078e10ff */
[----:B------:R-:W-:-:S07]  /*0230*/  LEA R20, R20, R5, 0x6 ;  /* 0x0000000514147211 */ /* 0x000fce00078e30ff */
.L_x_1:
[----:B-1----:R-:W-:-:S04]  /*0240*/  IMAD.WIDE.U32 R24, R2, 0x8, R16 ;  /* 0x0000000802187825 */ /* 0x002fc800078e0010 */
[----:B--2---:R-:W-:Y:S02]  /*0250*/  IMAD.WIDE.U32 R26, R3, 0x8, R6 ;  /* 0x00000008031a7825 */ /* 0x004fe400078e0006 */
[----:B------:R-:W2:Y:S04]  /*0260*/  LDG.E.64 R24, desc[UR8][R24.64] ;  /* 0x0000000818187981 */ /* 0x000ea8000c1e1b00 */
[----:B------:R-:W3:Y:S01]  /*0270*/  LDG.E.64 R26, desc[UR8][R26.64] ;  /* 0x000000081a1a7981 */ /* 0x000ee2000c1e1b00 */
[----:B------:R-:W-:Y:S02]  /*0280*/  IADD3 R18, PT, PT, R18, 0x1, RZ ;  /* 0x0000000112127810 */ /* 0x000fe40007ffe0ff */
[----:B------:R-:W-:Y:S02]  /*0290*/  IADD3 R2, PT, PT, R2, 0x10, RZ ;  /* 0x0000001002027810 */ /* 0x000fe40007ffe0ff */
[----:B------:R-:W-:-:S02]  /*02a0*/  ISETP.NE.AND P0, PT, R18, RZ, PT ;  /* 0x000000ff1200720c */ /* 0x000fc40003f05270 */
[----:B------:R-:W-:Y:S01]  /*02b0*/  LEA R3, R0, R3, 0x4 ;  /* 0x0000000300037211 */ /* 0x000fe200078e20ff */
[----:B--2---:R-:W0:Y:S08]  /*02c0*/  F2F.F32.F64 R28, R24 ;  /* 0x00000018001c7310 */ /* 0x004e300000301000 */
[----:B---3--:R-:W1:Y:S01]  /*02d0*/  F2F.F32.F64 R21, R26 ;  /* 0x0000001a00157310 */ /* 0x008e620000301000 */
[----:B0-----:R-:W-:Y:S04]  /*02e0*/  STS [R19], R28 ;  /* 0x0000001c13007388 */ /* 0x001fe80000000800 */
[----:B-1----:R-:W-:Y:S01]  /*02f0*/  STS [R20], R21 ;  /* 0x0000001514007388 */ /* 0x002fe20000000800 */
[----:B------:R-:W-:Y:S06]  /*0300*/  BAR.SYNC.DEFER_BLOCKING 0x0 ;  /* 0x0000000000007b1d */ /* 0x000fec0000010000 */
[----:B------:R-:W-:Y:S04]  /*0310*/  LDS R9, [R5] ;  /* 0x0000000005097984 */ /* 0x000fe80000000800 */
[----:B------:R-:W0:Y:S04]  /*0320*/  LDS.128 R12, [R4] ;  /* 0x00000000040c7984 */ /* 0x000e280000000c00 */
[----:B------:R-:W1:Y:S04]  /*0330*/  LDS R29, [R5+0x40] ;  /* 0x00004000051d7984 */ /* 0x000e680000000800 */
[----:B------:R-:W2:Y:S04]  /*0340*/  LDS R28, [R5+0xc0] ;  /* 0x0000c000051c7984 */ /* 0x000ea80000000800 */
[----:B------:R-:W-:Y:S04]  /*0350*/  LDS R21, [R5+0x100] ;  /* 0x0001000005157984 */ /* 0x000fe80000000800 */
[----:B------:R-:W-:Y:S01]  /*0360*/  LDS R26, [R5+0x140] ;  /* 0x00014000051a7984 */ /* 0x000fe20000000800 */
[----:B0-----:R-:W-:-:S04]  /*0370*/  FMUL R12, R12, R9 ;  /* 0x000000090c0c7220 */ /* 0x001fc80000400000 */
[----:B------:R-:W0:Y:S01]  /*0380*/  F2F.F64.F32 R8, R12 ;  /* 0x0000000c00087310 */ /* 0x000e220000201800 */
[----:B-1----:R-:W-:Y:S02]  /*0390*/  FMUL R29, R29, R13 ;  /* 0x0000000d1d1d7220 */ /* 0x002fe40000400000 */
[----:B------:R-:W1:Y:S01]  /*03a0*/  LDS R13, [R5+0x80] ;  /* 0x00008000050d7984 */ /* 0x000e620000000800 */
[----:B--2---:R-:W-:-:S04]  /*03b0*/  FMUL R28, R28, R15 ;  /* 0x0000000f1c1c7220 */ /* 0x004fc80000400000 */
[----:B------:R-:W2:Y:S01]  /*03c0*/  F2F.F64.F32 R24, R29 ;  /* 0x0000001d00187310 */ /* 0x000ea20000201800 */
[----:B0-----:R-:W-:-:S08]  /*03d0*/  DADD R8, R8, R10 ;  /* 0x0000000008087229 */ /* 0x001fd0000000000a */
[----:B--2---:R-:W-:Y:S02]  /*03e0*/  DADD R24, R8, R24 ;  /* 0x0000000008187229 */ /* 0x004fe40000000018 */
[----:B------:R-:W0:Y:S01]  /*03f0*/  LDS.128 R8, [R4+0x10] ;  /* 0x0000100004087984 */ /* 0x000e220000000c00 */
[----:B-1----:R-:W-:Y:S02]  /*0400*/  FMUL R27, R13, R14 ;  /* 0x0000000e0d1b7220 */ /* 0x002fe40000400000 */
[----:B------:R-:W-:Y:S08]  /*0410*/  F2F.F64.F32 R14, R28 ;  /* 0x0000001c000e7310 */ /* 0x000ff00000201800 */
[----:B------:R1:W2:Y:S02]  /*0420*/  F2F.F64.F32 R12, R27 ;  /* 0x0000001b000c7310 */ /* 0x0002a40000201800 */
[----:B-1----:R-:W-:Y:S01]  /*0430*/  LDS R27, [R5+0x200] ;  /* 0x00020000051b7984 */ /* 0x002fe20000000800 */
[----:B0-----:R-:W-:Y:S01]  /*0440*/  FMUL R21, R8, R21 ;  /* 0x0000001508157220 */ /* 0x001fe20000400000 */
[----:B------:R-:W-:-:S02]  /*0450*/  FMUL R29, R26, R9 ;  /* 0x000000091a1d7220 */ /* 0x000fc40000400000 */
[----:B------:R-:W0:Y:S01]  /*0460*/  LDS R8, [R5+0x1c0] ;  /* 0x0001c00005087984 */ /* 0x000e220000000800 */
[----:B--2---:R-:W-:Y:S01]  /*0470*/  DADD R24, R24, R12 ;  /* 0x0000000018187229 */ /* 0x004fe2000000000c */
[----:B------:R1:W2:Y:S02]  /*0480*/  F2F.F64.F32 R12, R21 ;  /* 0x00000015000c7310 */ /* 0x0002a40000201800 */
[----:B------:R-:W3:Y:S04]  /*0490*/  LDS R9, [R5+0x180] ;  /* 0x0001800005097984 */ /* 0x000ee80000000800 */
[----:B------:R-:W-:Y:S01]  /*04a0*/  LDS R26, [R5+0x240] ;  /* 0x00024000051a7984 */ /* 0x000fe20000000800 */
[----:B------:R-:W-:Y:S02]  /*04b0*/  DADD R14, R24, R14 ;  /* 0x00000000180e7229 */ /* 0x000fe4000000000e */
[----:B------:R-:W4:Y:S01]  /*04c0*/  F2F.F64.F32 R24, R29 ;  /* 0x0000001d00187310 */ /* 0x000f220000201800 */
[----:B-1----:R-:W-:Y:S05]  /*04d0*/  LDS R21, [R5+0x280] ;  /* 0x0002800005157984 */ /* 0x002fea0000000800 */
[----:B--2---:R-:W-:-:S08]  /*04e0*/  DADD R12, R14, R12 ;  /* 0x000000000e0c7229 */ /* 0x004fd0000000000c */
[----:B----4-:R-:W-:Y:S02]  /*04f0*/  DADD R24, R12, R24 ;  /* 0x000000000c187229 */ /* 0x010fe40000000018 */
[----:B------:R-:W1:Y:S01]  /*0500*/  LDS.128 R12, [R4+0x20] ;  /* 0x00002000040c7984 */ /* 0x000e620000000c00 */
[----:B0-----:R-:W-:Y:S01]  /*0510*/  FMUL R11, R8, R11 ;  /* 0x0000000b080b7220 */ /* 0x001fe20000400000 */
[----:B---3--:R-:W-:-:S05]  /*0520*/  FMUL R28, R9, R10 ;  /* 0x0000000a091c7220 */ /* 0x008fca0000400000 */
[----:B------:R-:W-:Y:S08]  /*0530*/  F2F.F64.F32 R10, R11 ;  /* 0x0000000b000a7310 */ /* 0x000ff00000201800 */
[----:B------:R-:W0:Y:S01]  /*0540*/  F2F.F64.F32 R8, R28 ;  /* 0x0000001c00087310 */ /* 0x000e220000201800 */
[----:B-1----:R-:W-:Y:S01]  /*0550*/  FMUL R27, R12, R27 ;  /* 0x0000001b0c1b7220 */ /* 0x002fe20000400000 */
[----:B0-----:R-:W-:Y:S01]  /*0560*/  DADD R24, R24, R8 ;  /* 0x0000000018187229 */ /* 0x001fe20000000008 */
[----:B------:R-:W-:Y:S01]  /*0570*/  FMUL R26, R26, R13 ;  /* 0x0000000d1a1a7220 */ /* 0x000fe20000400000 */
[----:B------:R-:W-:-:S04]  /*0580*/  FMUL R14, R21, R14 ;  /* 0x0000000e150e7220 */ /* 0x000fc80000400000 */
[----:B------:R0:W1:Y:S01]  /*0590*/  F2F.F64.F32 R8, R27 ;  /* 0x0000001b00087310 */ /* 0x0000620000201800 */
[----:B------:R-:W-:Y:S01]  /*05a0*/  LDS R21, [R5+0x300] ;  /* 0x0003000005157984 */ /* 0x000fe20000000800 */
[----:B------:R-:W-:-:S03]  /*05b0*/  DADD R10, R24, R10 ;  /* 0x00000000180a7229 */ /* 0x000fc6000000000a */
[----:B------:R-:W2:Y:S03]  /*05c0*/  LDS R24, [R5+0x2c0] ;  /* 0x0002c00005187984 */ /* 0x000ea60000000800 */
[----:B------:R3:W4:Y:S01]  /*05d0*/  F2F.F64.F32 R28, R26 ;  /* 0x0000001a001c7310 */ /* 0x0007220000201800 */
[----:B0-----:R-:W-:Y:S01]  /*05e0*/  LDS R27, [R5+0x380] ;  /* 0x00038000051b7984 */ /* 0x001fe20000000800 */
[----:B-1----:R-:W-:-:S06]  /*05f0*/  DADD R8, R10, R8 ;  /* 0x000000000a087229 */ /* 0x002fcc0000000008 */
[----:B------:R-:W0:Y:S01]  /*0600*/  F2F.F64.F32 R12, R14 ;  /* 0x0000000e000c7310 */ /* 0x000e220000201800 */
[----:B---3--:R-:W-:Y:S01]  /*0610*/  LDS R26, [R5+0x340] ;  /* 0x00034000051a7984 */ /* 0x008fe20000000800 */
[----:B----4-:R-:W-:-:S03]  /*0620*/  DADD R28, R8, R28 ;  /* 0x00000000081c7229 */ /* 0x010fc6000000001c */
[----:B------:R-:W1:Y:S05]  /*0630*/  LDS.128 R8, [R4+0x30] ;  /* 0x0000300004087984 */ /* 0x000e6a0000000c00 */
[----:B0-----:R-:W-:Y:S02]  /*0640*/  DADD R12, R28, R12 ;  /* 0x000000001c0c7229 */ /* 0x001fe4000000000c */
[----:B------:R-:W0:Y:S01]  /*0650*/  LDS R28, [R5+0x3c0] ;  /* 0x0003c000051c7984 */ /* 0x000e220000000800 */
[----:B--2---:R-:W-:-:S06]  /*0660*/  FMUL R24, R24, R15 ;  /* 0x0000000f18187220 */ /* 0x004fcc0000400000 */
[----:B------:R-:W2:Y:S01]  /*0670*/  F2F.F64.F32 R24, R24 ;  /* 0x0000001800187310 */ /* 0x000ea20000201800 */
[----:B-1----:R-:W-:Y:S01]  /*0680*/  FMUL R21, R8, R21 ;  /* 0x0000001508157220 */ /* 0x002fe20000400000 */
[----:B------:R-:W-:Y:S01]  /*0690*/  FMUL R26, R26, R9 ;  /* 0x000000091a1a7220 */ /* 0x000fe20000400000 */
[----:B------:R-:W-:Y:S01]  /*06a0*/  FMUL R27, R27, R10 ;  /* 0x0000000a1b1b7220 */ /* 0x000fe20000400000 */
[----:B--2---:R-:W-:-:S04]  /*06b0*/  DADD R12, R12, R24 ;  /* 0x000000000c0c7229 */ /* 0x004fc80000000018 */
[----:B------:R-:W1:Y:S01]  /*06c0*/  F2F.F64.F32 R14, R21 ;  /* 0x00000015000e7310 */ /* 0x000e620000201800 */
[----:B0-----:R-:W-:-:S07]  /*06d0*/  FMUL R28, R28, R11 ;  /* 0x0000000b1c1c7220 */ /* 0x001fce0000400000 */
[----:B------:R-:W0:Y:S01]  /*06e0*/  F2F.F64.F32 R8, R26 ;  /* 0x0000001a00087310 */ /* 0x000e220000201800 */
[----:B-1----:R-:W-:-:S07]  /*06f0*/  DADD R14, R12, R14 ;  /* 0x000000000c0e7229 */ /* 0x002fce000000000e */
[----:B------:R-:W-:Y:S01]  /*0700*/  F2F.F64.F32 R10, R28 ;  /* 0x0000001c000a7310 */ /* 0x000fe20000201800 */
[----:B0-----:R-:W-:-:S07]  /*0710*/  DADD R8, R14, R8 ;  /* 0x000000000e087229 */ /* 0x001fce0000000008 */
[----:B------:R-:W0:Y:S02]  /*0720*/  F2F.F64.F32 R12, R27 ;  /* 0x0000001b000c7310 */ /* 0x000e240000201800 */
[----:B0-----:R-:W-:-:S08]  /*0730*/  DADD R8, R8, R12 ;  /* 0x0000000008087229 */ /* 0x001fd0000000000c */
[----:B------:R-:W-:Y:S01]  /*0740*/  DADD R10, R8, R10 ;  /* 0x00000000080a7229 */ /* 0x000fe2000000000a */
[----:B------:R-:W-:Y:S06]  /*0750*/  BAR.SYNC.DEFER_BLOCKING 0x0 ;  /* 0x0000000000007b1d */ /* 0x000fec0000010000 */
[----:B------:R-:W-:Y:S05]  /*0760*/  @P0 BRA `(.L_x_1) ;  /* 0xfffffff800b40947 */ /* 0x000fea000383ffff */
.L_x_0:
[----:B------:R-:W-:Y:S01]  /*0770*/  STG.E.64 desc[UR8][R22.64], R10 ;  /* 0x0000000a16007986 */ /* 0x000fe2000c101b08 */
[----:B------:R-:W-:Y:S05]  /*0780*/  EXIT ;  /* 0x000000000000794d */ /* 0x000fea0003800000 */
.L_x_2:
[----:B------:R-:W-:-:S00]  /*0790*/  BRA `(.L_x_2) ;  /* 0xfffffffc00fc7947 */ /* 0x000fc0000383ffff */
[----:B------:R-:W-:-:S00]  /*07a0*/  NOP ;  /* 0x0000000000007918 */ /* 0x000fc00000000000 */
        /* <DEDUP_REMOVED lines=13> */
.L_x_4:


//--------------------- .text._Z16matrixElementAddIfEvPKT_S2_PS0_i --------------------------
	.section	.text._Z16matrixElementAddIfEvPKT_S2_PS0_i,"ax",@progbits
	.align	128
        .global         _Z16matrixElementAddIfEvPKT_S2_PS0_i
        .type           _Z16matrixElementAddIfEvPKT_S2_PS0_i,@function
        .size           _Z16matrixElementAddIfEvPKT_S2_PS0_i,(.L_x_5 - _Z16matrixElementAddIfEvPKT_S2_PS0_i)
        .other          _Z16matrixElementAddIfEvPKT_S2_PS0_i,@"STO_CUDA_ENTRY STV_DEFAULT"
_Z16matrixElementAddIfEvPKT_S2_PS0_i:
.text._Z16matrixElementAddIfEvPKT_S2_PS0_i:
[----:B------:R-:W-:Y:S01]  /*0000*/  LDC R1, c[0x0][0x37c] ;  /* 0x0000df00ff017b82 */ /* 0x000fe20000000800 */
[----:B------:R-:W0:Y:S01]  /*0010*/  S2R R0, SR_CTAID.X ;  /* 0x0000000000007919 */ /* 0x000e220000002500 */
[----:B------:R-:W0:Y:S01]  /*0020*/  LDCU UR4, c[0x0][0x360] ;  /* 0x00006c00ff0477ac */ /* 0x000e220008000800 */
[----:B------:R-:W0:Y:S01]  /*0030*/  S2R R3, SR_TID.X ;  /* 0x0000000000037919 */ /* 0x000e220000002100 */
[----:B------:R-:W1:Y:S01]  /*0040*/  LDCU UR7, c[0x0][0x398] ;  /* 0x00007300ff0777ac */ /* 0x000e620008000800 */
[----:B0-----:R-:W-:-:S05]  /*0050*/  IMAD R0, R0, UR4, R3 ;  /* 0x0000000400007c24 */ /* 0x001fca000f8e0203 */
[----:B-1----:R-:W-:-:S13]  /*0060*/  ISETP.GE.AND P0, PT, R0, UR7, PT ;  /* 0x0000000700007c0c */ /* 0x002fda000bf06270 */
[----:B------:R-:W-:Y:S05]  /*0070*/  @P0 EXIT ;  /* 0x000000000000094d */ /* 0x000fea0003800000 */
[----:B------:R-:W0:Y:S01]  /*0080*/  S2R R7, SR_TID.Y ;  /* 0x0000000000077919 */ /* 0x000e220000002200 */
[----:B------:R-:W0:Y:S01]  /*0090*/  S2UR UR6, SR_CTAID.Y ;  /* 0x00000000000679c3 */ /* 0x000e220000002600 */
[----:B------:R-:W1:Y:S07]  /*00a0*/  LDCU.64 UR4, c[0x0][0x358] ;  /* 0x00006b00ff0477ac */ /* 0x000e6e0008000a00 */
[----:B------:R-:W0:Y:S08]  /*00b0*/  LDC R6, c[0x0][0x364] ;  /* 0x0000d900ff067b82 */ /* 0x000e300000000800 */
[----:B------:R-:W2:Y:S08]  /*00c0*/  LDC.64 R2, c[0x0][0x380] ;  /* 0x0000e000ff027b82 */ /* 0x000eb00000000a00 */
[----:B------:R-:W3:Y:S01]  /*00d0*/  LDC.64 R4, c[0x0][0x388] ;  /* 0x0000e200ff047b82 */ /* 0x000ee20000000a00 */
[----:B0-----:R-:W-:-:S04]  /*00e0*/  IMAD R7, R6, UR6, R7 ;  /* 0x0000000606077c24 */ /* 0x001fc8000f8e0207 */
[----:B------:R-:W-:-:S03]  /*00f0*/  IMAD R9, R7, UR7, R0 ;  /* 0x0000000707097c24 */ /* 0x000fc6000f8e0200 */
[----:B------:R-:W0:Y:S01]  /*0100*/  LDC.64 R6, c[0x0][0x390] ;  /* 0x0000e400ff067b82 */ /* 0x000e220000000a00 */
[----:B--2---:R-:W-:-:S06]  /*0110*/  IMAD.WIDE R2, R9, 0x4, R2 ;  /* 0x0000000409027825 */ /* 0x004fcc00078e0202 */
[----:B-1----:R-:W2:Y:S01]  /*0120*/  LDG.E R2, desc[UR4][R2.64] ;  /* 0x0000000402027981 */ /* 0x002ea2000c1e1900 */
[----:B---3--:R-:W-:-:S06]  /*0130*/  IMAD.WIDE R4, R9, 0x4, R4 ;  /* 0x0000000409047825 */ /* 0x008fcc00078e0204 */
[----:B------:R-:W2:Y:S01]  /*0140*/  LDG.E R5, desc[UR4][R4.64] ;  /* 0x0000000404057981 */ /* 0x000ea2000c1e1900 */
[----:B0-----:R-:W-:-:S04]  /*0150*/  IMAD.WIDE R6, R9, 0x4, R6 ;  /* 0x0000000409067825 */ /* 0x001fc800078e0206 */
[----:B--2---:R-:W-:-:S05]  /*0160*/  FADD R9, R2, R5 ;  /* 0x0000000502097221 */ /* 0x004fca0000000000 */
[----:B------:R-:W-:Y:S01]  /*0170*/  STG.E desc[UR4][R6.64], R9 ;  /* 0x0000000906007986 */ /* 0x000fe2000c101904 */
[----:B------:R-:W-:Y:S05]  /*0180*/  EXIT ;  /* 0x000000000000794d */ /* 0x000fea0003800000 */
.L_x_3:
        /* <DEDUP_REMOVED lines=15> */
.L_x_5:


//--------------------- .nv.shared._Z18matrixElementMulV2IdEvPKT_S2_PS0_i --------------------------
	.section	.nv.shared._Z18matrixElementMulV2IdEvPKT_S2_PS0_i,"aw",@nobits
	.sectionflags	@""
	.align	4
.nv.shared._Z18matrixElementMulV2IdEvPKT_S2_PS0_i:
	.zero		3072


//--------------------- .nv.shared.reserved.0     --------------------------
	.section	.nv.shared.reserved.0,"aw",@nobits
	.weak		__nv_reservedSMEM_offset_0_alias
	.size		__nv_reservedSMEM_offset_0_alias, 0, 64
	.other		__nv_reservedSMEM_offset_0_alias,@"STO_CUDA_RESERVED_SHARED STV_DEFAULT"
__nv_reservedSMEM_offset_0_alias:
	.zero		0
	.zero		64


//--------------------- .nv.constant0._Z18matrixElementMulV2IdEvPKT_S2_PS0_i --------------------------
	.section	.nv.constant0._Z18matrixElementMulV2IdEvPKT_S2_PS0_i,"a",@progbits
	.sectionflags	@""
	.align	4
.nv.constant0._Z18matrixElementMulV2IdEvPKT_S2_PS0_i:
	.zero		924


//--------------------- .nv.constant0._Z16matrixElementAddIfEvPKT_S2_PS0_i --------------------------
	.section	.nv.constant0._Z16matrixElementAddIfEvPKT_S2_PS0_i,"a",@progbits
	.sectionflags	@""
	.align	4
.nv.constant0._Z16matrixElementAddIfEvPKT_S2_PS0_i:
	.zero		924


//--------------------- SYMBOLS --------------------------

	.type		.nv.reservedSmem.offset0,@object
	.size		.nv.reservedSmem.offset0,0x4
	.type		.nv.reservedSmem.cap,@object
	.size		.nv.reservedSmem.cap,0x4
